//
// Generated by NVIDIA NVVM Compiler
//
// Compiler Build ID: CL-36424714
// Cuda compilation tools, release 13.0, V13.0.88
// Based on NVVM 20.0.0
//

.version 9.0
.target sm_100
.address_size 64

	// .globl	_Z14hello_from_gpuv
.extern .func  (.param .b32 func_retval0) vprintf
(
	.param .b64 vprintf_param_0,
	.param .b64 vprintf_param_1
)
;
.global .align 1 .b8 $str[54] = {72, 101, 108, 108, 111, 32, 87, 111, 114, 108, 100, 32, 102, 114, 111, 109, 32, 98, 108, 111, 99, 107, 32, 40, 37, 100, 44, 32, 37, 100, 41, 32, 97, 110, 100, 32, 116, 104, 114, 101, 97, 100, 32, 40, 37, 100, 44, 32, 37, 100, 41, 33, 10};

.visible .entry _Z14hello_from_gpuv()
{
	.local .align 16 .b8 	__local_depot0[16];
	.reg .b64 	%SP;
	.reg .b64 	%SPL;
	.reg .b32 	%r<7>;
	.reg .b64 	%rd<5>;

	mov.u64 	%SPL, __local_depot0;
	cvta.local.u64 	%SP, %SPL;
	add.u64 	%rd1, %SP, 0;
	add.u64 	%rd2, %SPL, 0;
	mov.u32 	%r1, %ctaid.x;
	mov.u32 	%r2, %ctaid.y;
	mov.u32 	%r3, %tid.x;
	mov.u32 	%r4, %tid.y;
	st.local.v4.u32 	[%rd2], {%r1, %r2, %r3, %r4};
	mov.u64 	%rd3, $str;
	cvta.global.u64 	%rd4, %rd3;
	{ // callseq 0, 0
	.param .b64 param0;
	st.param.b64 	[param0], %rd4;
	.param .b64 param1;
	st.param.b64 	[param1], %rd1;
	.param .b32 retval0;
	call.uni (retval0), 
	vprintf, 
	(
	param0, 
	param1
	);
	ld.param.b32 	%r5, [retval0];
	} // callseq 0
	ret;

}


// ===== COMPILED SASS (sm_100) =====

	.target	sm_100

	.elftype	@"ET_EXEC"


//--------------------- .note.nv.tkinfo           --------------------------
	.section	.note.nv.tkinfo,"",@"SHT_NOTE"
	.sectionflags	@"SHF_NOTE_NV_TKINFO"
	.tkinfo
        /*0018*/ 	.word	0x00000002
        /*0030*/ 	.string	""
        /*0030*/ 	.string	"ptxas"
        /*0030*/ 	.string	"Cuda compilation tools, release 13.0, V13.0.88"
        /*0030*/ 	.string	"Build cuda_13.0.r13.0/compiler.36424714_0"
        /*0030*/ 	.string	"-arch sm_100 -m 64 "



//--------------------- .note.nv.cuinfo           --------------------------
	.section	.note.nv.cuinfo,"",@"SHT_NOTE"
	.sectionflags	@"SHF_NOTE_NV_CUINFO"
        /*0018*/ 	.short	0x0002
        /*001a*/ 	.short	0x0064
        /*001c*/ 	.short	0x0082
	.zero		2


//--------------------- .nv.info                  --------------------------
	.section	.nv.info,"",@"SHT_CUDA_INFO"
	.align	4


	//----- nvinfo : EIATTR_REGCOUNT
	.align		4
        /*0000*/ 	.byte	0x04, 0x2f
        /*0002*/ 	.short	(.L_2 - .L_1)
	.align		4
.L_1:
        /*0004*/ 	.word	index@(_Z14hello_from_gpuv)
        /*0008*/ 	.word	0x00000018


	//----- nvinfo : EIATTR_FRAME_SIZE
	.align		4
.L_2:
        /*000c*/ 	.byte	0x04, 0x11
        /*000e*/ 	.short	(.L_4 - .L_3)
	.align		4
.L_3:
        /*0010*/ 	.word	index@(_Z14hello_from_gpuv)
        /*0014*/ 	.word	0x00000010


	//----- nvinfo : EIATTR_MIN_STACK_SIZE
	.align		4
.L_4:
        /*0018*/ 	.byte	0x04, 0x12
        /*001a*/ 	.short	(.L_6 - .L_5)
	.align		4
.L_5:
        /*001c*/ 	.word	index@(_Z14hello_from_gpuv)
        /*0020*/ 	.word	0x00000010
.L_6:


//--------------------- .nv.compat                --------------------------
	.section	.nv.compat,"",@"SHT_CUDA_COMPAT_INFO"
	.align	4
        /*0000*/ 	.byte	0x02, 0x09, 0x00, 0x00, 0x02, 0x02, 0x01, 0x00, 0x02, 0x05, 0x05, 0x00, 0x03, 0x07, 0x01, 0x01
        /*0010*/ 	.byte	0x02, 0x03, 0x00, 0x00, 0x02, 0x06, 0x01, 0x00, 0x04, 0x0b, 0x08, 0x00, 0x09, 0x00, 0x00, 0x00
        /*0020*/ 	.byte	0x00, 0x00, 0x00, 0x00


//--------------------- .nv.info._Z14hello_from_gpuv --------------------------
	.section	.nv.info._Z14hello_from_gpuv,"",@"SHT_CUDA_INFO"
	.sectionflags	@""
	.align	4


	//----- nvinfo : EIATTR_CUDA_API_VERSION
	.align		4
        /*0000*/ 	.byte	0x04, 0x37
        /*0002*/ 	.short	(.L_8 - .L_7)
.L_7:
        /*0004*/ 	.word	0x00000082


	//----- nvinfo : EIATTR_SPARSE_MMA_MASK
	.align		4
.L_8:
        /*0008*/ 	.byte	0x03, 0x50
        /*000a*/ 	.short	0x0000


	//----- nvinfo : EIATTR_MAXREG_COUNT
	.align		4
        /*000c*/ 	.byte	0x03, 0x1b
        /*000e*/ 	.short	0x00ff


	//----- nvinfo : EIATTR_EXTERNS
	.align		4
        /*0010*/ 	.byte	0x04, 0x0f
        /*0012*/ 	.short	(.L_10 - .L_9)


	//   ....[0]....
	.align		4
.L_9:
        /*0014*/ 	.word	index@(vprintf)


	//----- nvinfo : EIATTR_MERCURY_ISA_VERSION
	.align		4
.L_10:
        /*0018*/ 	.byte	0x03, 0x5f
        /*001a*/ 	.short	0x0101


	//----- nvinfo : EIATTR_VRC_CTA_INIT_COUNT
	.align		4
        /*001c*/ 	.byte	0x02, 0x4a
	.zero		1
	.zero		1


	//----- nvinfo : EIATTR_SYSCALL_OFFSETS
	.align		4
        /*0020*/ 	.byte	0x04, 0x46
        /*0022*/ 	.short	(.L_12 - .L_11)


	//   ....[0]....
.L_11:
        /*0024*/ 	.word	0x00000110


	//----- nvinfo : EIATTR_EXIT_INSTR_OFFSETS
	.align		4
.L_12:
        /*0028*/ 	.byte	0x04, 0x1c
        /*002a*/ 	.short	(.L_14 - .L_13)


	//   ....[0]....
.L_13:
        /*002c*/ 	.word	0x00000120


	//----- nvinfo : EIATTR_SW_WAR
	.align		4
.L_14:
        /*0030*/ 	.byte	0x04, 0x36
        /*0032*/ 	.short	(.L_16 - .L_15)
.L_15:
        /*0034*/ 	.word	0x00000008
.L_16:


//--------------------- .nv.callgraph             --------------------------
	.section	.nv.callgraph,"",@"SHT_CUDA_CALLGRAPH"
	.align	4
	.sectionentsize	8
	.align		4
        /*0000*/ 	.word	0x00000000
	.align		4
        /*0004*/ 	.word	0xffffffff
	.align		4
        /*0008*/ 	.word	index@(_Z14hello_from_gpuv)
	.align		4
        /*000c*/ 	.word	index@(vprintf)
	.align		4
        /*0010*/ 	.word	0x00000000
	.align		4
        /*0014*/ 	.word	0xfffffffe
	.align		4
        /*0018*/ 	.word	0x00000000
	.align		4
        /*001c*/ 	.word	0xfffffffd
	.align		4
        /*0020*/ 	.word	0x00000000
	.align		4
        /*0024*/ 	.word	0xfffffffc


//--------------------- .nv.constant4             --------------------------
	.section	.nv.constant4,"a",@progbits
	.align	8
	.align		8
.nv.constant4:
        /*0000*/ 	.dword	vprintf
	.align		8
        /*0008*/ 	.dword	$str


//--------------------- .text._Z14hello_from_gpuv --------------------------
	.section	.text._Z14hello_from_gpuv,"ax",@progbits
	.align	128
        .global         _Z14hello_from_gpuv
        .type           _Z14hello_from_gpuv,@function
        .size           _Z14hello_from_gpuv,(.L_x_2 - _Z14hello_from_gpuv)
        .other          _Z14hello_from_gpuv,@"STO_CUDA_ENTRY STV_DEFAULT"
_Z14hello_from_gpuv:
.text._Z14hello_from_gpuv:
[----:B------:R-:W0:Y:S01]  /*0000*/  LDC R1, c[0x0][0x37c] ;  /* 0x0000df00ff017b82 */ /* 0x000e220000000800 */
[----:B------:R-:W1:Y:S01]  /*0010*/  S2R R8, SR_CTAID.X ;  /* 0x0000000000087919 */ /* 0x000e620000002500 */
[----:B0-----:R-:W-:Y:S01]  /*0020*/  VIADD R1, R1, 0xfffffff0 ;  /* 0xfffffff001017836 */ /* 0x001fe20000000000 */
[----:B------:R-:W-:Y:S01]  /*0030*/  MOV R0, 0x0 ;  /* 0x0000000000007802 */ /* 0x000fe20000000f00 */
[----:B------:R-:W0:Y:S01]  /*0040*/  LDCU UR4, c[0x0][0x2f8] ;  /* 0x00005f00ff0477ac */ /* 0x000e220008000800 */
[----:B------:R-:W1:Y:S03]  /*0050*/  S2R R9, SR_CTAID.Y ;  /* 0x0000000000097919 */ /* 0x000e660000002600 */
[----:B------:R2:W3:Y:S01]  /*0060*/  LDC.64 R2, c[0x4][R0] ;  /* 0x0100000000027b82 */ /* 0x0004e20000000a00 */
[----:B------:R-:W4:Y:S01]  /*0070*/  LDCU.64 UR6, c[0x4][0x8] ;  /* 0x01000100ff0677ac */ /* 0x000f220008000a00 */
[----:B------:R-:W1:Y:S01]  /*0080*/  S2R R10, SR_TID.X ;  /* 0x00000000000a7919 */ /* 0x000e620000002100 */
[----:B------:R-:W5:Y:S01]  /*0090*/  LDCU UR5, c[0x0][0x2fc] ;  /* 0x00005f80ff0577ac */ /* 0x000f620008000800 */
[----:B------:R-:W1:Y:S01]  /*00a0*/  S2R R11, SR_TID.Y ;  /* 0x00000000000b7919 */ /* 0x000e620000002200 */
[----:B0-----:R-:W-:Y:S01]  /*00b0*/  IADD3 R6, P0, PT, R1, UR4, RZ ;  /* 0x0000000401067c10 */ /* 0x001fe2000ff1e0ff */
[----:B----4-:R-:W-:Y:S01]  /*00c0*/  IMAD.U32 R4, RZ, RZ, UR6 ;  /* 0x00000006ff047e24 */ /* 0x010fe2000f8e00ff */
[----:B------:R-:W-:-:S03]  /*00d0*/  MOV R5, UR7 ;  /* 0x0000000700057c02 */ /* 0x000fc60008000f00 */
[----:B-----5:R-:W-:Y:S01]  /*00e0*/  IMAD.X R7, RZ, RZ, UR5, P0 ;  /* 0x00000005ff077e24 */ /* 0x020fe200080e06ff */
[----:B-1----:R2:W-:Y:S07]  /*00f0*/  STL.128 [R1], R8 ;  /* 0x0000000801007387 */ /* 0x0025ee0000100c00 */
[----:B------:R-:W-:-:S07]  /*0100*/  LEPC R20, `(.L_x_0) ;  /* 0x000000001014794e */ /* 0x000fce0000000000 */
[----:B--23--:R-:W-:Y:S05]  /*0110*/  CALL.ABS.NOINC R2 ;  /* 0x0000000002007343 */ /* 0x00cfea0003c00000 */
.L_x_0:
[----:B------:R-:W-:Y:S05]  /*0120*/  EXIT ;  /* 0x000000000000794d */ /* 0x000fea0003800000 */
.L_x_1:
[----:B------:R-:W-:-:S00]  /*0130*/  BRA `(.L_x_1) ;  /* 0xfffffffc00fc7947 */ /* 0x000fc0000383ffff */
[----:B------:R-:W-:-:S00]  /*0140*/  NOP ;  /* 0x0000000000007918 */ /* 0x000fc00000000000 */
        /* <DEDUP_REMOVED lines=11> */
.L_x_2:


//--------------------- .nv.global.init           --------------------------
	.section	.nv.global.init,"aw",@progbits
.nv.global.init:
	.type		$str,@object
	.size		$str,(.L_0 - $str)
$str:
        /*0000*/ 	.byte	0x48, 0x65, 0x6c, 0x6c, 0x6f, 0x20, 0x57, 0x6f, 0x72, 0x6c, 0x64, 0x20, 0x66, 0x72, 0x6f, 0x6d
        /*0010*/ 	.byte	0x20, 0x62, 0x6c, 0x6f, 0x63, 0x6b, 0x20, 0x28, 0x25, 0x64, 0x2c, 0x20, 0x25, 0x64, 0x29, 0x20
        /*0020*/ 	.byte	0x61, 0x6e, 0x64, 0x20, 0x74, 0x68, 0x72, 0x65, 0x61, 0x64, 0x20, 0x28, 0x25, 0x64, 0x2c, 0x20
        /*0030*/ 	.byte	0x25, 0x64, 0x29, 0x21, 0x0a, 0x00
.L_0:


//--------------------- .nv.shared.reserved.0     --------------------------
	.section	.nv.shared.reserved.0,"aw",@nobits
	.weak		__nv_reservedSMEM_offset_0_alias
	.size		__nv_reservedSMEM_offset_0_alias, 0, 64
	.other		__nv_reservedSMEM_offset_0_alias,@"STO_CUDA_RESERVED_SHARED STV_DEFAULT"
__nv_reservedSMEM_offset_0_alias:
	.zero		0
	.zero		64


//--------------------- .nv.constant0._Z14hello_from_gpuv --------------------------
	.section	.nv.constant0._Z14hello_from_gpuv,"a",@progbits
	.sectionflags	@""
	.align	4
.nv.constant0._Z14hello_from_gpuv:
	.zero		896


//--------------------- SYMBOLS --------------------------

	.type		.nv.reservedSmem.offset0,@object
	.size		.nv.reservedSmem.offset0,0x4
	.type		vprintf,@function
